//
// Generated by NVIDIA NVVM Compiler
//
// Compiler Build ID: CL-36424714
// Cuda compilation tools, release 13.0, V13.0.88
// Based on NVVM 20.0.0
//

.version 9.0
.target sm_100
.address_size 64

	// .globl	_Z17computeLogicGatesPcS_i

.visible .entry _Z17computeLogicGatesPcS_i(
	.param .u64 .ptr .align 1 _Z17computeLogicGatesPcS_i_param_0,
	.param .u64 .ptr .align 1 _Z17computeLogicGatesPcS_i_param_1,
	.param .u32 _Z17computeLogicGatesPcS_i_param_2
)
{
	.reg .pred 	%p<19>;
	.reg .b16 	%rs<28>;
	.reg .b32 	%r<7>;
	.reg .b64 	%rd<9>;

	ld.param.u64 	%rd2, [_Z17computeLogicGatesPcS_i_param_0];
	ld.param.u64 	%rd3, [_Z17computeLogicGatesPcS_i_param_1];
	ld.param.u32 	%r3, [_Z17computeLogicGatesPcS_i_param_2];
	mov.u32 	%r4, %tid.x;
	mov.u32 	%r5, %ctaid.x;
	mov.u32 	%r6, %ntid.x;
	mad.lo.s32 	%r1, %r5, %r6, %r4;
	mul.lo.s32 	%r2, %r1, 3;
	setp.ge.s32 	%p1, %r2, %r3;
	@%p1 bra 	$L__BB0_19;
	cvta.to.global.u64 	%rd4, %rd2;
	cvt.s64.s32 	%rd5, %r2;
	add.s64 	%rd1, %rd4, %rd5;
	ld.global.u8 	%rs9, [%rd1+2];
	setp.gt.s16 	%p2, %rs9, 50;
	@%p2 bra 	$L__BB0_7;
	setp.eq.s16 	%p6, %rs9, 48;
	@%p6 bra 	$L__BB0_11;
	setp.eq.s16 	%p7, %rs9, 49;
	@%p7 bra 	$L__BB0_13;
	setp.eq.s16 	%p8, %rs9, 50;
	@%p8 bra 	$L__BB0_5;
	bra.uni 	$L__BB0_18;
$L__BB0_5:
	ld.global.u8 	%rs18, [%rd1];
	setp.ne.s16 	%p13, %rs18, 49;
	mov.b16 	%rs27, 1;
	@%p13 bra 	$L__BB0_18;
	ld.global.u8 	%rs19, [%rd1+1];
	setp.ne.s16 	%p14, %rs19, 49;
	selp.u16 	%rs27, 1, 0, %p14;
	bra.uni 	$L__BB0_18;
$L__BB0_7:
	setp.eq.s16 	%p3, %rs9, 51;
	@%p3 bra 	$L__BB0_15;
	setp.eq.s16 	%p4, %rs9, 52;
	@%p4 bra 	$L__BB0_17;
	setp.eq.s16 	%p5, %rs9, 53;
	@%p5 bra 	$L__BB0_10;
	bra.uni 	$L__BB0_18;
$L__BB0_10:
	ld.global.u8 	%rs10, [%rd1];
	ld.global.u8 	%rs11, [%rd1+1];
	setp.eq.s16 	%p9, %rs10, %rs11;
	selp.u16 	%rs27, 1, 0, %p9;
	bra.uni 	$L__BB0_18;
$L__BB0_11:
	ld.global.u8 	%rs24, [%rd1];
	setp.ne.s16 	%p17, %rs24, 49;
	mov.b16 	%rs27, 0;
	@%p17 bra 	$L__BB0_18;
	ld.global.u8 	%rs25, [%rd1+1];
	setp.eq.s16 	%p18, %rs25, 49;
	selp.u16 	%rs27, 1, 0, %p18;
	bra.uni 	$L__BB0_18;
$L__BB0_13:
	ld.global.u8 	%rs21, [%rd1];
	setp.ne.s16 	%p15, %rs21, 48;
	mov.b16 	%rs27, 1;
	@%p15 bra 	$L__BB0_18;
	ld.global.u8 	%rs22, [%rd1+1];
	setp.ne.s16 	%p16, %rs22, 48;
	selp.u16 	%rs27, 1, 0, %p16;
	bra.uni 	$L__BB0_18;
$L__BB0_15:
	ld.global.u8 	%rs15, [%rd1];
	setp.ne.s16 	%p11, %rs15, 48;
	mov.b16 	%rs27, 0;
	@%p11 bra 	$L__BB0_18;
	ld.global.u8 	%rs16, [%rd1+1];
	setp.eq.s16 	%p12, %rs16, 48;
	selp.u16 	%rs27, 1, 0, %p12;
	bra.uni 	$L__BB0_18;
$L__BB0_17:
	ld.global.u8 	%rs12, [%rd1];
	ld.global.u8 	%rs13, [%rd1+1];
	setp.ne.s16 	%p10, %rs12, %rs13;
	selp.u16 	%rs27, 1, 0, %p10;
$L__BB0_18:
	add.s16 	%rs26, %rs27, 48;
	cvt.s64.s32 	%rd6, %r1;
	cvta.to.global.u64 	%rd7, %rd3;
	add.s64 	%rd8, %rd7, %rd6;
	st.global.u8 	[%rd8], %rs26;
$L__BB0_19:
	ret;

}


// ===== COMPILED SASS (sm_100) =====

	.target	sm_100

	.elftype	@"ET_EXEC"


//--------------------- .note.nv.tkinfo           --------------------------
	.section	.note.nv.tkinfo,"",@"SHT_NOTE"
	.sectionflags	@"SHF_NOTE_NV_TKINFO"
	.tkinfo
        /*0018*/ 	.word	0x00000002
        /*0030*/ 	.string	""
        /*0030*/ 	.string	"ptxas"
        /*0030*/ 	.string	"Cuda compilation tools, release 13.0, V13.0.88"
        /*0030*/ 	.string	"Build cuda_13.0.r13.0/compiler.36424714_0"
        /*0030*/ 	.string	"-arch sm_100 -m 64 "



//--------------------- .note.nv.cuinfo           --------------------------
	.section	.note.nv.cuinfo,"",@"SHT_NOTE"
	.sectionflags	@"SHF_NOTE_NV_CUINFO"
        /*0018*/ 	.short	0x0002
        /*001a*/ 	.short	0x0064
        /*001c*/ 	.short	0x0082
	.zero		2


//--------------------- .nv.info                  --------------------------
	.section	.nv.info,"",@"SHT_CUDA_INFO"
	.align	4


	//----- nvinfo : EIATTR_REGCOUNT
	.align		4
        /*0000*/ 	.byte	0x04, 0x2f
        /*0002*/ 	.short	(.L_1 - .L_0)
	.align		4
.L_0:
        /*0004*/ 	.word	index@(_Z17computeLogicGatesPcS_i)
        /*0008*/ 	.word	0x00000008


	//----- nvinfo : EIATTR_FRAME_SIZE
	.align		4
.L_1:
        /*000c*/ 	.byte	0x04, 0x11
        /*000e*/ 	.short	(.L_3 - .L_2)
	.align		4
.L_2:
        /*0010*/ 	.word	index@(_Z17computeLogicGatesPcS_i)
        /*0014*/ 	.word	0x00000000


	//----- nvinfo : EIATTR_MIN_STACK_SIZE
	.align		4
.L_3:
        /*0018*/ 	.byte	0x04, 0x12
        /*001a*/ 	.short	(.L_5 - .L_4)
	.align		4
.L_4:
        /*001c*/ 	.word	index@(_Z17computeLogicGatesPcS_i)
        /*0020*/ 	.word	0x00000000
.L_5:


//--------------------- .nv.compat                --------------------------
	.section	.nv.compat,"",@"SHT_CUDA_COMPAT_INFO"
	.align	4
        /*0000*/ 	.byte	0x02, 0x09, 0x00, 0x00, 0x02, 0x02, 0x01, 0x00, 0x02, 0x05, 0x05, 0x00, 0x03, 0x07, 0x01, 0x01
        /*0010*/ 	.byte	0x02, 0x03, 0x00, 0x00, 0x02, 0x06, 0x01, 0x00, 0x04, 0x0b, 0x08, 0x00, 0x09, 0x00, 0x00, 0x00
        /*0020*/ 	.byte	0x00, 0x00, 0x00, 0x00


//--------------------- .nv.info._Z17computeLogicGatesPcS_i --------------------------
	.section	.nv.info._Z17computeLogicGatesPcS_i,"",@"SHT_CUDA_INFO"
	.sectionflags	@""
	.align	4


	//----- nvinfo : EIATTR_CUDA_API_VERSION
	.align		4
        /*0000*/ 	.byte	0x04, 0x37
        /*0002*/ 	.short	(.L_7 - .L_6)
.L_6:
        /*0004*/ 	.word	0x00000082


	//----- nvinfo : EIATTR_KPARAM_INFO
	.align		4
.L_7:
        /*0008*/ 	.byte	0x04, 0x17
        /*000a*/ 	.short	(.L_9 - .L_8)
.L_8:
        /*000c*/ 	.word	0x00000000
        /*0010*/ 	.short	0x0002
        /*0012*/ 	.short	0x0010
        /*0014*/ 	.byte	0x00, 0xf0, 0x11, 0x00


	//----- nvinfo : EIATTR_KPARAM_INFO
	.align		4
.L_9:
        /*0018*/ 	.byte	0x04, 0x17
        /*001a*/ 	.short	(.L_11 - .L_10)
.L_10:
        /*001c*/ 	.word	0x00000000
        /*0020*/ 	.short	0x0001
        /*0022*/ 	.short	0x0008
        /*0024*/ 	.byte	0x00, 0xf5, 0x21, 0x00


	//----- nvinfo : EIATTR_KPARAM_INFO
	.align		4
.L_11:
        /*0028*/ 	.byte	0x04, 0x17
        /*002a*/ 	.short	(.L_13 - .L_12)
.L_12:
        /*002c*/ 	.word	0x00000000
        /*0030*/ 	.short	0x0000
        /*0032*/ 	.short	0x0000
        /*0034*/ 	.byte	0x00, 0xf5, 0x21, 0x00


	//----- nvinfo : EIATTR_SPARSE_MMA_MASK
	.align		4
.L_13:
        /*0038*/ 	.byte	0x03, 0x50
        /*003a*/ 	.short	0x0000


	//----- nvinfo : EIATTR_MAXREG_COUNT
	.align		4
        /*003c*/ 	.byte	0x03, 0x1b
        /*003e*/ 	.short	0x00ff


	//----- nvinfo : EIATTR_MERCURY_ISA_VERSION
	.align		4
        /*0040*/ 	.byte	0x03, 0x5f
        /*0042*/ 	.short	0x0101


	//----- nvinfo : EIATTR_VRC_CTA_INIT_COUNT
	.align		4
        /*0044*/ 	.byte	0x02, 0x4a
	.zero		1
	.zero		1


	//----- nvinfo : EIATTR_EXIT_INSTR_OFFSETS
	.align		4
        /*0048*/ 	.byte	0x04, 0x1c
        /*004a*/ 	.short	(.L_15 - .L_14)


	//   ....[0]....
.L_14:
        /*004c*/ 	.word	0x00000080


	//   ....[1]....
        /*0050*/ 	.word	0x000004c0


	//----- nvinfo : EIATTR_CRS_STACK_SIZE
	.align		4
.L_15:
        /*0054*/ 	.byte	0x04, 0x1e
        /*0056*/ 	.short	(.L_17 - .L_16)
.L_16:
        /*0058*/ 	.word	0x00000000


	//----- nvinfo : EIATTR_CBANK_PARAM_SIZE
	.align		4
.L_17:
        /*005c*/ 	.byte	0x03, 0x19
        /*005e*/ 	.short	0x0014


	//----- nvinfo : EIATTR_PARAM_CBANK
	.align		4
        /*0060*/ 	.byte	0x04, 0x0a
        /*0062*/ 	.short	(.L_19 - .L_18)
	.align		4
.L_18:
        /*0064*/ 	.word	index@(.nv.constant0._Z17computeLogicGatesPcS_i)
        /*0068*/ 	.short	0x0380
        /*006a*/ 	.short	0x0014


	//----- nvinfo : EIATTR_SW_WAR
	.align		4
.L_19:
        /*006c*/ 	.byte	0x04, 0x36
        /*006e*/ 	.short	(.L_21 - .L_20)
.L_20:
        /*0070*/ 	.word	0x00000008
.L_21:


//--------------------- .nv.callgraph             --------------------------
	.section	.nv.callgraph,"",@"SHT_CUDA_CALLGRAPH"
	.align	4
	.sectionentsize	8
	.align		4
        /*0000*/ 	.word	0x00000000
	.align		4
        /*0004*/ 	.word	0xffffffff
	.align		4
        /*0008*/ 	.word	0x00000000
	.align		4
        /*000c*/ 	.word	0xfffffffe
	.align		4
        /*0010*/ 	.word	0x00000000
	.align		4
        /*0014*/ 	.word	0xfffffffd
	.align		4
        /*0018*/ 	.word	0x00000000
	.align		4
        /*001c*/ 	.word	0xfffffffc


//--------------------- .text._Z17computeLogicGatesPcS_i --------------------------
	.section	.text._Z17computeLogicGatesPcS_i,"ax",@progbits
	.align	128
        .global         _Z17computeLogicGatesPcS_i
        .type           _Z17computeLogicGatesPcS_i,@function
        .size           _Z17computeLogicGatesPcS_i,(.L_x_8 - _Z17computeLogicGatesPcS_i)
        .other          _Z17computeLogicGatesPcS_i,@"STO_CUDA_ENTRY STV_DEFAULT"
_Z17computeLogicGatesPcS_i:
.text._Z17computeLogicGatesPcS_i:
[----:B------:R-:W-:Y:S01]  /*0000*/  LDC R1, c[0x0][0x37c] ;  /* 0x0000df00ff017b82 */ /* 0x000fe20000000800 */
[----:B------:R-:W0:Y:S07]  /*0010*/  S2R R0, SR_TID.X ;  /* 0x0000000000007919 */ /* 0x000e2e0000002100 */
[----:B------:R-:W0:Y:S01]  /*0020*/  S2UR UR4, SR_CTAID.X ;  /* 0x00000000000479c3 */ /* 0x000e220000002500 */
[----:B------:R-:W1:Y:S07]  /*0030*/  LDCU UR5, c[0x0][0x390] ;  /* 0x00007200ff0577ac */ /* 0x000e6e0008000800 */
[----:B------:R-:W0:Y:S02]  /*0040*/  LDC R3, c[0x0][0x360] ;  /* 0x0000d800ff037b82 */ /* 0x000e240000000800 */
[----:B0-----:R-:W-:-:S04]  /*0050*/  IMAD R0, R3, UR4, R0 ;  /* 0x0000000403007c24 */ /* 0x001fc8000f8e0200 */
[----:B------:R-:W-:-:S05]  /*0060*/  IMAD R3, R0, 0x3, RZ ;  /* 0x0000000300037824 */ /* 0x000fca00078e02ff */
[----:B-1----:R-:W-:-:S13]  /*0070*/  ISETP.GE.AND P0, PT, R3, UR5, PT ;  /* 0x0000000503007c0c */ /* 0x002fda000bf06270 */
[----:B------:R-:W-:Y:S05]  /*0080*/  @P0 EXIT ;  /* 0x000000000000094d */ /* 0x000fea0003800000 */
[----:B------:R-:W0:Y:S01]  /*0090*/  LDCU.64 UR6, c[0x0][0x380] ;  /* 0x00007000ff0677ac */ /* 0x000e220008000a00 */
[----:B------:R-:W1:Y:S01]  /*00a0*/  LDCU.64 UR4, c[0x0][0x358] ;  /* 0x00006b00ff0477ac */ /* 0x000e620008000a00 */
[----:B0-----:R-:W-:-:S04]  /*00b0*/  IADD3 R2, P0, PT, R3, UR6, RZ ;  /* 0x0000000603027c10 */ /* 0x001fc8000ff1e0ff */
[----:B------:R-:W-:-:S05]  /*00c0*/  LEA.HI.X.SX32 R3, R3, UR7, 0x1, P0 ;  /* 0x0000000703037c11 */ /* 0x000fca00080f0eff */
[----:B-1----:R-:W2:Y:S01]  /*00d0*/  LDG.E.U8 R4, desc[UR4][R2.64+0x2] ;  /* 0x0000020402047981 */ /* 0x002ea2000c1e1100 */
[----:B------:R-:W-:Y:S01]  /*00e0*/  BSSY.RECONVERGENT B0, `(.L_x_0) ;  /* 0x0000038000007945 */ /* 0x000fe20003800200 */
[----:B--2---:R-:W-:-:S13]  /*00f0*/  ISETP.GT.AND P0, PT, R4, 0x32, PT ;  /* 0x000000320400780c */ /* 0x004fda0003f04270 */
[----:B------:R-:W-:Y:S05]  /*0100*/  @P0 BRA `(.L_x_1) ;  /* 0x0000000000780947 */ /* 0x000fea0003800000 */
[----:B------:R-:W-:-:S13]  /*0110*/  ISETP.NE.AND P0, PT, R4, 0x30, PT ;  /* 0x000000300400780c */ /* 0x000fda0003f05270 */
[----:B------:R-:W-:Y:S05]  /*0120*/  @!P0 BRA `(.L_x_2) ;  /* 0x0000000000508947 */ /* 0x000fea0003800000 */
[----:B------:R-:W-:-:S13]  /*0130*/  ISETP.NE.AND P0, PT, R4, 0x31, PT ;  /* 0x000000310400780c */ /* 0x000fda0003f05270 */
[----:B------:R-:W-:Y:S05]  /*0140*/  @!P0 BRA `(.L_x_3) ;  /* 0x0000000000288947 */ /* 0x000fea0003800000 */
[----:B------:R-:W-:-:S13]  /*0150*/  ISETP.NE.AND P0, PT, R4, 0x32, PT ;  /* 0x000000320400780c */ /* 0x000fda0003f05270 */
[----:B------:R-:W-:Y:S05]  /*0160*/  @P0 BRA `(.L_x_4) ;  /* 0x0000000000bc0947 */ /* 0x000fea0003800000 */
[----:B------:R-:W2:Y:S02]  /*0170*/  LDG.E.U8 R4, desc[UR4][R2.64] ;  /* 0x0000000402047981 */ /* 0x000ea4000c1e1100 */
[----:B--2---:R-:W-:Y:S01]  /*0180*/  ISETP.NE.AND P0, PT, R4, 0x31, PT ;  /* 0x000000310400780c */ /* 0x004fe20003f05270 */
[----:B------:R-:W-:-:S12]  /*0190*/  IMAD.MOV.U32 R4, RZ, RZ, 0x1 ;  /* 0x00000001ff047424 */ /* 0x000fd800078e00ff */
[----:B------:R-:W-:Y:S05]  /*01a0*/  @P0 BRA `(.L_x_4) ;  /* 0x0000000000ac0947 */ /* 0x000fea0003800000 */
[----:B------:R-:W2:Y:S02]  /*01b0*/  LDG.E.U8 R2, desc[UR4][R2.64+0x1] ;  /* 0x0000010402027981 */ /* 0x000ea4000c1e1100 */
[----:B--2---:R-:W-:-:S04]  /*01c0*/  ISETP.NE.AND P0, PT, R2, 0x31, PT ;  /* 0x000000310200780c */ /* 0x004fc80003f05270 */
[----:B------:R-:W-:Y:S01]  /*01d0*/  SEL R4, RZ, 0x1, !P0 ;  /* 0x00000001ff047807 */ /* 0x000fe20004000000 */
[----:B------:R-:W-:Y:S08]  /*01e0*/  BRA `(.L_x_4) ;  /* 0x00000000009c7947 */ /* 0x000ff00003800000 */
.L_x_3:
        /* <DEDUP_REMOVED lines=8> */
.L_x_2:
[----:B------:R-:W2:Y:S02]  /*0270*/  LDG.E.U8 R4, desc[UR4][R2.64] ;  /* 0x0000000402047981 */ /* 0x000ea4000c1e1100 */
[----:B--2---:R-:W-:Y:S02]  /*0280*/  ISETP.NE.AND P0, PT, R4, 0x31, PT ;  /* 0x000000310400780c */ /* 0x004fe40003f05270 */
[----:B------:R-:W-:-:S11]  /*0290*/  PRMT R4, RZ, 0x7610, R4 ;  /* 0x00007610ff047816 */ /* 0x000fd60000000004 */
[----:B------:R-:W-:Y:S05]  /*02a0*/  @P0 BRA `(.L_x_4) ;  /* 0x00000000006c0947 */ /* 0x000fea0003800000 */
[----:B------:R-:W2:Y:S02]  /*02b0*/  LDG.E.U8 R2, desc[UR4][R2.64+0x1] ;  /* 0x0000010402027981 */ /* 0x000ea4000c1e1100 */
[----:B--2---:R-:W-:-:S04]  /*02c0*/  ISETP.NE.AND P0, PT, R2, 0x31, PT ;  /* 0x000000310200780c */ /* 0x004fc80003f05270 */
[----:B------:R-:W-:Y:S01]  /*02d0*/  SEL R4, RZ, 0x1, P0 ;  /* 0x00000001ff047807 */ /* 0x000fe20000000000 */
[----:B------:R-:W-:Y:S08]  /*02e0*/  BRA `(.L_x_4) ;  /* 0x00000000005c7947 */ /* 0x000ff00003800000 */
.L_x_1:
[----:B------:R-:W-:-:S13]  /*02f0*/  ISETP.NE.AND P0, PT, R4, 0x33, PT ;  /* 0x000000330400780c */ /* 0x000fda0003f05270 */
[----:B------:R-:W-:Y:S05]  /*0300*/  @!P0 BRA `(.L_x_5) ;  /* 0x0000000000388947 */ /* 0x000fea0003800000 */
[----:B------:R-:W-:-:S13]  /*0310*/  ISETP.NE.AND P0, PT, R4, 0x34, PT ;  /* 0x000000340400780c */ /* 0x000fda0003f05270 */
[----:B------:R-:W-:Y:S05]  /*0320*/  @!P0 BRA `(.L_x_6) ;  /* 0x00000000001c8947 */ /* 0x000fea0003800000 */
[----:B------:R-:W-:-:S13]  /*0330*/  ISETP.NE.AND P0, PT, R4, 0x35, PT ;  /* 0x000000350400780c */ /* 0x000fda0003f05270 */
[----:B------:R-:W-:Y:S05]  /*0340*/  @P0 BRA `(.L_x_4) ;  /* 0x0000000000440947 */ /* 0x000fea0003800000 */
[----:B------:R-:W2:Y:S04]  /*0350*/  LDG.E.U8 R4, desc[UR4][R2.64] ;  /* 0x0000000402047981 */ /* 0x000ea8000c1e1100 */
[----:B------:R-:W2:Y:S02]  /*0360*/  LDG.E.U8 R5, desc[UR4][R2.64+0x1] ;  /* 0x0000010402057981 */ /* 0x000ea4000c1e1100 */
[----:B--2---:R-:W-:-:S04]  /*0370*/  ISETP.NE.AND P0, PT, R4, R5, PT ;  /* 0x000000050400720c */ /* 0x004fc80003f05270 */
[----:B------:R-:W-:Y:S01]  /*0380*/  SEL R4, RZ, 0x1, P0 ;  /* 0x00000001ff047807 */ /* 0x000fe20000000000 */
[----:B------:R-:W-:Y:S08]  /*0390*/  BRA `(.L_x_4) ;  /* 0x0000000000307947 */ /* 0x000ff00003800000 */
.L_x_6:
[----:B------:R-:W2:Y:S04]  /*03a0*/  LDG.E.U8 R4, desc[UR4][R2.64] ;  /* 0x0000000402047981 */ /* 0x000ea8000c1e1100 */
[----:B------:R-:W2:Y:S02]  /*03b0*/  LDG.E.U8 R5, desc[UR4][R2.64+0x1] ;  /* 0x0000010402057981 */ /* 0x000ea4000c1e1100 */
[----:B--2---:R-:W-:-:S04]  /*03c0*/  ISETP.NE.AND P0, PT, R4, R5, PT ;  /* 0x000000050400720c */ /* 0x004fc80003f05270 */
[----:B------:R-:W-:Y:S01]  /*03d0*/  SEL R4, RZ, 0x1, !P0 ;  /* 0x00000001ff047807 */ /* 0x000fe20004000000 */
[----:B------:R-:W-:Y:S08]  /*03e0*/  BRA `(.L_x_4) ;  /* 0x00000000001c7947 */ /* 0x000ff00003800000 */
.L_x_5:
[----:B------:R-:W2:Y:S02]  /*03f0*/  LDG.E.U8 R4, desc[UR4][R2.64] ;  /* 0x0000000402047981 */ /* 0x000ea4000c1e1100 */
[----:B--2---:R-:W-:Y:S02]  /*0400*/  ISETP.NE.AND P0, PT, R4, 0x30, PT ;  /* 0x000000300400780c */ /* 0x004fe40003f05270 */
[----:B------:R-:W-:-:S11]  /*0410*/  PRMT R4, RZ, 0x7610, R4 ;  /* 0x00007610ff047816 */ /* 0x000fd60000000004 */
[----:B------:R-:W-:Y:S05]  /*0420*/  @P0 BRA `(.L_x_4) ;  /* 0x00000000000c0947 */ /* 0x000fea0003800000 */
[----:B------:R-:W2:Y:S02]  /*0430*/  LDG.E.U8 R2, desc[UR4][R2.64+0x1] ;  /* 0x0000010402027981 */ /* 0x000ea4000c1e1100 */
[----:B--2---:R-:W-:-:S04]  /*0440*/  ISETP.NE.AND P0, PT, R2, 0x30, PT ;  /* 0x000000300200780c */ /* 0x004fc80003f05270 */
[----:B------:R-:W-:-:S09]  /*0450*/  SEL R4, RZ, 0x1, P0 ;  /* 0x00000001ff047807 */ /* 0x000fd20000000000 */
.L_x_4:
[----:B------:R-:W-:Y:S05]  /*0460*/  BSYNC.RECONVERGENT B0 ;  /* 0x0000000000007941 */ /* 0x000fea0003800200 */
.L_x_0:
[----:B------:R-:W0:Y:S01]  /*0470*/  LDCU.64 UR6, c[0x0][0x388] ;  /* 0x00007100ff0677ac */ /* 0x000e220008000a00 */
[----:B------:R-:W-:Y:S01]  /*0480*/  VIADD R5, R4, 0x30 ;  /* 0x0000003004057836 */ /* 0x000fe20000000000 */
[----:B0-----:R-:W-:-:S04]  /*0490*/  IADD3 R2, P0, PT, R0, UR6, RZ ;  /* 0x0000000600027c10 */ /* 0x001fc8000ff1e0ff */
[----:B------:R-:W-:-:S05]  /*04a0*/  LEA.HI.X.SX32 R3, R0, UR7, 0x1, P0 ;  /* 0x0000000700037c11 */ /* 0x000fca00080f0eff */
[----:B------:R-:W-:Y:S01]  /*04b0*/  STG.E.U8 desc[UR4][R2.64], R5 ;  /* 0x0000000502007986 */ /* 0x000fe2000c101104 */
[----:B------:R-:W-:Y:S05]  /*04c0*/  EXIT ;  /* 0x000000000000794d */ /* 0x000fea0003800000 */
.L_x_7:
[----:B------:R-:W-:-:S00]  /*04d0*/  BRA `(.L_x_7) ;  /* 0xfffffffc00fc7947 */ /* 0x000fc0000383ffff */
[----:B------:R-:W-:-:S00]  /*04e0*/  NOP ;  /* 0x0000000000007918 */ /* 0x000fc00000000000 */
        /* <DEDUP_REMOVED lines=9> */
.L_x_8:


//--------------------- .nv.shared.reserved.0     --------------------------
	.section	.nv.shared.reserved.0,"aw",@nobits
	.weak		__nv_reservedSMEM_offset_0_alias
	.size		__nv_reservedSMEM_offset_0_alias, 0, 64
	.other		__nv_reservedSMEM_offset_0_alias,@"STO_CUDA_RESERVED_SHARED STV_DEFAULT"
__nv_reservedSMEM_offset_0_alias:
	.zero		0
	.zero		64


//--------------------- .nv.constant0._Z17computeLogicGatesPcS_i --------------------------
	.section	.nv.constant0._Z17computeLogicGatesPcS_i,"a",@progbits
	.sectionflags	@""
	.align	4
.nv.constant0._Z17computeLogicGatesPcS_i:
	.zero		916


//--------------------- SYMBOLS --------------------------

	.type		.nv.reservedSmem.offset0,@object
	.size		.nv.reservedSmem.offset0,0x4
